//
// Generated by NVIDIA NVVM Compiler
//
// Compiler Build ID: CL-36424714
// Cuda compilation tools, release 13.0, V13.0.88
// Based on NVVM 20.0.0
//

.version 9.0
.target sm_100
.address_size 64

	// .globl	_Z7collatzPj

.visible .entry _Z7collatzPj(
	.param .u64 .ptr .align 1 _Z7collatzPj_param_0
)
{
	.reg .pred 	%p<4>;
	.reg .b32 	%r<14>;
	.reg .b64 	%rd<5>;

	ld.param.u64 	%rd2, [_Z7collatzPj_param_0];
	cvta.to.global.u64 	%rd3, %rd2;
	mov.u32 	%r6, %ctaid.x;
	mul.wide.u32 	%rd4, %r6, 4;
	add.s64 	%rd1, %rd3, %rd4;
	ld.global.u32 	%r13, [%rd1];
	mov.b32 	%r7, 0;
	st.global.u32 	[%rd1], %r7;
	setp.eq.s32 	%p1, %r13, 1;
	@%p1 bra 	$L__BB0_4;
	mov.b32 	%r12, 0;
$L__BB0_2:
	and.b32  	%r9, %r13, 1;
	setp.eq.b32 	%p2, %r9, 1;
	shr.u32 	%r10, %r13, 1;
	mad.lo.s32 	%r11, %r13, 3, 1;
	selp.b32 	%r13, %r11, %r10, %p2;
	add.s32 	%r12, %r12, 1;
	setp.ne.s32 	%p3, %r13, 1;
	@%p3 bra 	$L__BB0_2;
	st.global.u32 	[%rd1], %r12;
$L__BB0_4:
	ret;

}


// ===== COMPILED SASS (sm_100) =====

	.target	sm_100

	.elftype	@"ET_EXEC"


//--------------------- .note.nv.tkinfo           --------------------------
	.section	.note.nv.tkinfo,"",@"SHT_NOTE"
	.sectionflags	@"SHF_NOTE_NV_TKINFO"
	.tkinfo
        /*0018*/ 	.word	0x00000002
        /*0030*/ 	.string	""
        /*0030*/ 	.string	"ptxas"
        /*0030*/ 	.string	"Cuda compilation tools, release 13.0, V13.0.88"
        /*0030*/ 	.string	"Build cuda_13.0.r13.0/compiler.36424714_0"
        /*0030*/ 	.string	"-arch sm_100 -m 64 "



//--------------------- .note.nv.cuinfo           --------------------------
	.section	.note.nv.cuinfo,"",@"SHT_NOTE"
	.sectionflags	@"SHF_NOTE_NV_CUINFO"
        /*0018*/ 	.short	0x0002
        /*001a*/ 	.short	0x0064
        /*001c*/ 	.short	0x0082
	.zero		2


//--------------------- .nv.info                  --------------------------
	.section	.nv.info,"",@"SHT_CUDA_INFO"
	.align	4


	//----- nvinfo : EIATTR_REGCOUNT
	.align		4
        /*0000*/ 	.byte	0x04, 0x2f
        /*0002*/ 	.short	(.L_1 - .L_0)
	.align		4
.L_0:
        /*0004*/ 	.word	index@(_Z7collatzPj)
        /*0008*/ 	.word	0x0000000a


	//----- nvinfo : EIATTR_FRAME_SIZE
	.align		4
.L_1:
        /*000c*/ 	.byte	0x04, 0x11
        /*000e*/ 	.short	(.L_3 - .L_2)
	.align		4
.L_2:
        /*0010*/ 	.word	index@(_Z7collatzPj)
        /*0014*/ 	.word	0x00000000


	//----- nvinfo : EIATTR_MIN_STACK_SIZE
	.align		4
.L_3:
        /*0018*/ 	.byte	0x04, 0x12
        /*001a*/ 	.short	(.L_5 - .L_4)
	.align		4
.L_4:
        /*001c*/ 	.word	index@(_Z7collatzPj)
        /*0020*/ 	.word	0x00000000
.L_5:


//--------------------- .nv.compat                --------------------------
	.section	.nv.compat,"",@"SHT_CUDA_COMPAT_INFO"
	.align	4
        /*0000*/ 	.byte	0x02, 0x09, 0x00, 0x00, 0x02, 0x02, 0x01, 0x00, 0x02, 0x05, 0x05, 0x00, 0x03, 0x07, 0x01, 0x01
        /*0010*/ 	.byte	0x02, 0x03, 0x00, 0x00, 0x02, 0x06, 0x01, 0x00, 0x04, 0x0b, 0x08, 0x00, 0x09, 0x00, 0x00, 0x00
        /*0020*/ 	.byte	0x00, 0x00, 0x00, 0x00


//--------------------- .nv.info._Z7collatzPj     --------------------------
	.section	.nv.info._Z7collatzPj,"",@"SHT_CUDA_INFO"
	.sectionflags	@""
	.align	4


	//----- nvinfo : EIATTR_CUDA_API_VERSION
	.align		4
        /*0000*/ 	.byte	0x04, 0x37
        /*0002*/ 	.short	(.L_7 - .L_6)
.L_6:
        /*0004*/ 	.word	0x00000082


	//----- nvinfo : EIATTR_KPARAM_INFO
	.align		4
.L_7:
        /*0008*/ 	.byte	0x04, 0x17
        /*000a*/ 	.short	(.L_9 - .L_8)
.L_8:
        /*000c*/ 	.word	0x00000000
        /*0010*/ 	.short	0x0000
        /*0012*/ 	.short	0x0000
        /*0014*/ 	.byte	0x00, 0xf5, 0x21, 0x00


	//----- nvinfo : EIATTR_SPARSE_MMA_MASK
	.align		4
.L_9:
        /*0018*/ 	.byte	0x03, 0x50
        /*001a*/ 	.short	0x0000


	//----- nvinfo : EIATTR_MAXREG_COUNT
	.align		4
        /*001c*/ 	.byte	0x03, 0x1b
        /*001e*/ 	.short	0x00ff


	//----- nvinfo : EIATTR_MERCURY_ISA_VERSION
	.align		4
        /*0020*/ 	.byte	0x03, 0x5f
        /*0022*/ 	.short	0x0101


	//----- nvinfo : EIATTR_VRC_CTA_INIT_COUNT
	.align		4
        /*0024*/ 	.byte	0x02, 0x4a
	.zero		1
	.zero		1


	//----- nvinfo : EIATTR_EXIT_INSTR_OFFSETS
	.align		4
        /*0028*/ 	.byte	0x04, 0x1c
        /*002a*/ 	.short	(.L_11 - .L_10)


	//   ....[0]....
.L_10:
        /*002c*/ 	.word	0x00000080


	//   ....[1]....
        /*0030*/ 	.word	0x00000140


	//----- nvinfo : EIATTR_CBANK_PARAM_SIZE
	.align		4
.L_11:
        /*0034*/ 	.byte	0x03, 0x19
        /*0036*/ 	.short	0x0008


	//----- nvinfo : EIATTR_PARAM_CBANK
	.align		4
        /*0038*/ 	.byte	0x04, 0x0a
        /*003a*/ 	.short	(.L_13 - .L_12)
	.align		4
.L_12:
        /*003c*/ 	.word	index@(.nv.constant0._Z7collatzPj)
        /*0040*/ 	.short	0x0380
        /*0042*/ 	.short	0x0008


	//----- nvinfo : EIATTR_SW_WAR
	.align		4
.L_13:
        /*0044*/ 	.byte	0x04, 0x36
        /*0046*/ 	.short	(.L_15 - .L_14)
.L_14:
        /*0048*/ 	.word	0x00000008
.L_15:


//--------------------- .nv.callgraph             --------------------------
	.section	.nv.callgraph,"",@"SHT_CUDA_CALLGRAPH"
	.align	4
	.sectionentsize	8
	.align		4
        /*0000*/ 	.word	0x00000000
	.align		4
        /*0004*/ 	.word	0xffffffff
	.align		4
        /*0008*/ 	.word	0x00000000
	.align		4
        /*000c*/ 	.word	0xfffffffe
	.align		4
        /*0010*/ 	.word	0x00000000
	.align		4
        /*0014*/ 	.word	0xfffffffd
	.align		4
        /*0018*/ 	.word	0x00000000
	.align		4
        /*001c*/ 	.word	0xfffffffc


//--------------------- .text._Z7collatzPj        --------------------------
	.section	.text._Z7collatzPj,"ax",@progbits
	.align	128
        .global         _Z7collatzPj
        .type           _Z7collatzPj,@function
        .size           _Z7collatzPj,(.L_x_2 - _Z7collatzPj)
        .other          _Z7collatzPj,@"STO_CUDA_ENTRY STV_DEFAULT"
_Z7collatzPj:
.text._Z7collatzPj:
[----:B------:R-:W-:Y:S01]  /*0000*/  LDC R1, c[0x0][0x37c] ;  /* 0x0000df00ff017b82 */ /* 0x000fe20000000800 */
[----:B------:R-:W0:Y:S07]  /*0010*/  S2R R5, SR_CTAID.X ;  /* 0x0000000000057919 */ /* 0x000e2e0000002500 */
[----:B------:R-:W0:Y:S01]  /*0020*/  LDC.64 R2, c[0x0][0x380] ;  /* 0x0000e000ff027b82 */ /* 0x000e220000000a00 */
[----:B------:R-:W1:Y:S01]  /*0030*/  LDCU.64 UR4, c[0x0][0x358] ;  /* 0x00006b00ff0477ac */ /* 0x000e620008000a00 */
[----:B0-----:R-:W-:-:S05]  /*0040*/  IMAD.WIDE.U32 R2, R5, 0x4, R2 ;  /* 0x0000000405027825 */ /* 0x001fca00078e0002 */
[----:B-1----:R-:W2:Y:S04]  /*0050*/  LDG.E R0, desc[UR4][R2.64] ;  /* 0x0000000402007981 */ /* 0x002ea8000c1e1900 */
[----:B------:R0:W-:Y:S01]  /*0060*/  STG.E desc[UR4][R2.64], RZ ;  /* 0x000000ff02007986 */ /* 0x0001e2000c101904 */
[----:B--2---:R-:W-:-:S13]  /*0070*/  ISETP.NE.AND P0, PT, R0, 0x1, PT ;  /* 0x000000010000780c */ /* 0x004fda0003f05270 */
[----:B0-----:R-:W-:Y:S05]  /*0080*/  @!P0 EXIT ;  /* 0x000000000000894d */ /* 0x001fea0003800000 */
[----:B------:R-:W-:Y:S02]  /*0090*/  IMAD.MOV.U32 R5, RZ, RZ, RZ ;  /* 0x000000ffff057224 */ /* 0x000fe400078e00ff */
[----:B------:R-:W-:-:S07]  /*00a0*/  IMAD.MOV.U32 R7, RZ, RZ, 0x1 ;  /* 0x00000001ff077424 */ /* 0x000fce00078e00ff */
.L_x_0:
[----:B------:R-:W-:Y:S02]  /*00b0*/  LOP3.LUT R4, R0, 0x1, RZ, 0xc0, !PT ;  /* 0x0000000100047812 */ /* 0x000fe400078ec0ff */
[----:B------:R-:W-:Y:S02]  /*00c0*/  IADD3 R5, PT, PT, R5, 0x1, RZ ;  /* 0x0000000105057810 */ /* 0x000fe40007ffe0ff */
[----:B------:R-:W-:Y:S02]  /*00d0*/  ISETP.NE.U32.AND P0, PT, R4, 0x1, PT ;  /* 0x000000010400780c */ /* 0x000fe40003f05070 */
[----:B------:R-:W-:-:S11]  /*00e0*/  SHF.R.U32.HI R4, RZ, 0x1, R0 ;  /* 0x00000001ff047819 */ /* 0x000fd60000011600 */
[----:B------:R-:W-:-:S04]  /*00f0*/  @!P0 IMAD R4, R0, 0x3, R7 ;  /* 0x0000000300048824 */ /* 0x000fc800078e0207 */
[----:B------:R-:W-:Y:S01]  /*0100*/  IMAD.MOV.U32 R0, RZ, RZ, R4 ;  /* 0x000000ffff007224 */ /* 0x000fe200078e0004 */
[----:B------:R-:W-:-:S13]  /*0110*/  ISETP.NE.AND P0, PT, R4, 0x1, PT ;  /* 0x000000010400780c */ /* 0x000fda0003f05270 */
[----:B------:R-:W-:Y:S05]  /*0120*/  @P0 BRA `(.L_x_0) ;  /* 0xfffffffc00e00947 */ /* 0x000fea000383ffff */
[----:B------:R-:W-:Y:S01]  /*0130*/  STG.E desc[UR4][R2.64], R5 ;  /* 0x0000000502007986 */ /* 0x000fe2000c101904 */
[----:B------:R-:W-:Y:S05]  /*0140*/  EXIT ;  /* 0x000000000000794d */ /* 0x000fea0003800000 */
.L_x_1:
[----:B------:R-:W-:-:S00]  /*0150*/  BRA `(.L_x_1) ;  /* 0xfffffffc00fc7947 */ /* 0x000fc0000383ffff */
[----:B------:R-:W-:-:S00]  /*0160*/  NOP ;  /* 0x0000000000007918 */ /* 0x000fc00000000000 */
        /* <DEDUP_REMOVED lines=9> */
.L_x_2:


//--------------------- .nv.shared.reserved.0     --------------------------
	.section	.nv.shared.reserved.0,"aw",@nobits
	.weak		__nv_reservedSMEM_offset_0_alias
	.size		__nv_reservedSMEM_offset_0_alias, 0, 64
	.other		__nv_reservedSMEM_offset_0_alias,@"STO_CUDA_RESERVED_SHARED STV_DEFAULT"
__nv_reservedSMEM_offset_0_alias:
	.zero		0
	.zero		64


//--------------------- .nv.constant0._Z7collatzPj --------------------------
	.section	.nv.constant0._Z7collatzPj,"a",@progbits
	.sectionflags	@""
	.align	4
.nv.constant0._Z7collatzPj:
	.zero		904


//--------------------- SYMBOLS --------------------------

	.type		.nv.reservedSmem.offset0,@object
	.size		.nv.reservedSmem.offset0,0x4
